	.headerflags	@"EF_CUDA_TEXMODE_UNIFIED EF_CUDA_64BIT_ADDRESS EF_CUDA_ACCELERATORS EF_CUDA_SM90 EF_CUDA_VIRTUAL_SM(EF_CUDA_SM90)"
	.elftype	@"ET_EXEC"


//--------------------- .nv.info                  --------------------------
	.section	.nv.info,"",@"SHT_CUDA_INFO"
	.align	4


	//----- nvinfo : EIATTR_REGCOUNT
	.align		4
        /*0000*/ 	.byte	0x04, 0x2f
        /*0002*/ 	.short	(.L_3 - .L_2)
	.align		4
.L_2:
        /*0004*/ 	.word	index@(triton_poi_fused__native_batch_norm_legit_no_training_add_convolution_elu_3)
        /*0008*/ 	.word	0x0000001a


	//----- nvinfo : EIATTR_MIN_STACK_SIZE
	.align		4
.L_3:
        /*000c*/ 	.byte	0x04, 0x12
        /*000e*/ 	.short	(.L_5 - .L_4)
	.align		4
.L_4:
        /*0010*/ 	.word	index@(triton_poi_fused__native_batch_norm_legit_no_training_add_convolution_elu_3)
        /*0014*/ 	.word	0x00000000


	//----- nvinfo : EIATTR_FRAME_SIZE
	.align		4
.L_5:
        /*0018*/ 	.byte	0x04, 0x11
        /*001a*/ 	.short	(.L_7 - .L_6)
	.align		4
.L_6:
        /*001c*/ 	.word	index@(triton_poi_fused__native_batch_norm_legit_no_training_add_convolution_elu_3)
        /*0020*/ 	.word	0x00000000


	//----- nvinfo : EIATTR_MIN_STACK_SIZE
	.align		4
.L_7:
        /*0024*/ 	.byte	0x04, 0x12
        /*0026*/ 	.short	(.L_9 - .L_8)
	.align		4
.L_8:
        /*0028*/ 	.word	index@(triton_poi_fused__native_batch_norm_legit_no_training_add_convolution_elu_3)
        /*002c*/ 	.word	0x00000000
.L_9:


//--------------------- .nv.info.triton_poi_fused__native_batch_norm_legit_no_training_add_convolution_elu_3 --------------------------
	.section	.nv.info.triton_poi_fused__native_batch_norm_legit_no_training_add_convolution_elu_3,"",@"SHT_CUDA_INFO"
	.sectionflags	@""
	.align	4


	//----- nvinfo : EIATTR_CUDA_API_VERSION
	.align		4
        /*0000*/ 	.byte	0x04, 0x37
        /*0002*/ 	.short	(.L_11 - .L_10)
.L_10:
        /*0004*/ 	.word	0x0000007c


	//----- nvinfo : EIATTR_KPARAM_INFO
	.align		4
.L_11:
        /*0008*/ 	.byte	0x04, 0x17
        /*000a*/ 	.short	(.L_13 - .L_12)
.L_12:
        /*000c*/ 	.word	0x00000000
        /*0010*/ 	.short	0x0008
        /*0012*/ 	.short	0x0040
        /*0014*/ 	.byte	0x00, 0xf0, 0x11, 0x00


	//----- nvinfo : EIATTR_KPARAM_INFO
	.align		4
.L_13:
        /*0018*/ 	.byte	0x04, 0x17
        /*001a*/ 	.short	(.L_15 - .L_14)
.L_14:
        /*001c*/ 	.word	0x00000000
        /*0020*/ 	.short	0x0007
        /*0022*/ 	.short	0x0038
        /*0024*/ 	.byte	0x00, 0xf4, 0x21, 0x00


	//----- nvinfo : EIATTR_KPARAM_INFO
	.align		4
.L_15:
        /*0028*/ 	.byte	0x04, 0x17
        /*002a*/ 	.short	(.L_17 - .L_16)
.L_16:
        /*002c*/ 	.word	0x00000000
        /*0030*/ 	.short	0x0006
        /*0032*/ 	.short	0x0030
        /*0034*/ 	.byte	0x00, 0xf4, 0x21, 0x00


	//----- nvinfo : EIATTR_KPARAM_INFO
	.align		4
.L_17:
        /*0038*/ 	.byte	0x04, 0x17
        /*003a*/ 	.short	(.L_19 - .L_18)
.L_18:
        /*003c*/ 	.word	0x00000000
        /*0040*/ 	.short	0x0005
        /*0042*/ 	.short	0x0028
        /*0044*/ 	.byte	0x00, 0xf4, 0x21, 0x00


	//----- nvinfo : EIATTR_KPARAM_INFO
	.align		4
.L_19:
        /*0048*/ 	.byte	0x04, 0x17
        /*004a*/ 	.short	(.L_21 - .L_20)
.L_20:
        /*004c*/ 	.word	0x00000000
        /*0050*/ 	.short	0x0004
        /*0052*/ 	.short	0x0020
        /*0054*/ 	.byte	0x00, 0xf4, 0x21, 0x00


	//----- nvinfo : EIATTR_KPARAM_INFO
	.align		4
.L_21:
        /*0058*/ 	.byte	0x04, 0x17
        /*005a*/ 	.short	(.L_23 - .L_22)
.L_22:
        /*005c*/ 	.word	0x00000000
        /*0060*/ 	.short	0x0003
        /*0062*/ 	.short	0x0018
        /*0064*/ 	.byte	0x00, 0xf4, 0x21, 0x00


	//----- nvinfo : EIATTR_KPARAM_INFO
	.align		4
.L_23:
        /*0068*/ 	.byte	0x04, 0x17
        /*006a*/ 	.short	(.L_25 - .L_24)
.L_24:
        /*006c*/ 	.word	0x00000000
        /*0070*/ 	.short	0x0002
        /*0072*/ 	.short	0x0010
        /*0074*/ 	.byte	0x00, 0xf4, 0x21, 0x00


	//----- nvinfo : EIATTR_KPARAM_INFO
	.align		4
.L_25:
        /*0078*/ 	.byte	0x04, 0x17
        /*007a*/ 	.short	(.L_27 - .L_26)
.L_26:
        /*007c*/ 	.word	0x00000000
        /*0080*/ 	.short	0x0001
        /*0082*/ 	.short	0x0008
        /*0084*/ 	.byte	0x00, 0xf4, 0x21, 0x00


	//----- nvinfo : EIATTR_KPARAM_INFO
	.align		4
.L_27:
        /*0088*/ 	.byte	0x04, 0x17
        /*008a*/ 	.short	(.L_29 - .L_28)
.L_28:
        /*008c*/ 	.word	0x00000000
        /*0090*/ 	.short	0x0000
        /*0092*/ 	.short	0x0000
        /*0094*/ 	.byte	0x00, 0xf4, 0x21, 0x00


	//----- nvinfo : EIATTR_SPARSE_MMA_MASK
	.align		4
.L_29:
        /*0098*/ 	.byte	0x03, 0x50
        /*009a*/ 	.short	0x0000


	//----- nvinfo : EIATTR_MAXREG_COUNT
	.align		4
        /*009c*/ 	.byte	0x03, 0x1b
        /*009e*/ 	.short	0x00ff


	//----- nvinfo : EIATTR_EXIT_INSTR_OFFSETS
	.align		4
        /*00a0*/ 	.byte	0x04, 0x1c
        /*00a2*/ 	.short	(.L_31 - .L_30)


	//   ....[0]....
.L_30:
        /*00a4*/ 	.word	0x00000790


	//----- nvinfo : EIATTR_REQNTID
	.align		4
.L_31:
        /*00a8*/ 	.byte	0x04, 0x10
        /*00aa*/ 	.short	(.L_33 - .L_32)
.L_32:
        /*00ac*/ 	.word	0x00000100
        /*00b0*/ 	.word	0x00000001
        /*00b4*/ 	.word	0x00000001


	//----- nvinfo : EIATTR_CBANK_PARAM_SIZE
	.align		4
.L_33:
        /*00b8*/ 	.byte	0x03, 0x19
        /*00ba*/ 	.short	0x0044


	//----- nvinfo : EIATTR_PARAM_CBANK
	.align		4
        /*00bc*/ 	.byte	0x04, 0x0a
        /*00be*/ 	.short	(.L_35 - .L_34)
	.align		4
.L_34:
        /*00c0*/ 	.word	index@(.nv.constant0.triton_poi_fused__native_batch_norm_legit_no_training_add_convolution_elu_3)
        /*00c4*/ 	.short	0x0210
        /*00c6*/ 	.short	0x0044


	//----- nvinfo : EIATTR_SW_WAR
	.align		4
.L_35:
        /*00c8*/ 	.byte	0x04, 0x36
        /*00ca*/ 	.short	(.L_37 - .L_36)
.L_36:
        /*00cc*/ 	.word	0x00000008
.L_37:


//--------------------- .nv.callgraph             --------------------------
	.section	.nv.callgraph,"",@"SHT_CUDA_CALLGRAPH"
	.align	4
	.sectionentsize	8
	.align		4
        /*0000*/ 	.word	0x00000000
	.align		4
        /*0004*/ 	.word	0xffffffff
	.align		4
        /*0008*/ 	.word	0x00000000
	.align		4
        /*000c*/ 	.word	0xfffffffe
	.align		4
        /*0010*/ 	.word	0x00000000
	.align		4
        /*0014*/ 	.word	0xfffffffd
	.align		4
        /*0018*/ 	.word	0x00000000
	.align		4
        /*001c*/ 	.word	0xfffffffc


//--------------------- .nv.constant4             --------------------------
	.section	.nv.constant4,"a",@progbits
	.align	8
	.align		8
.nv.constant4:
        /*0000*/ 	.dword	_$_str
	.align		8
        /*0008*/ 	.dword	_$_str_$_2


//--------------------- .text.triton_poi_fused__native_batch_norm_legit_no_training_add_convolution_elu_3 --------------------------
	.section	.text.triton_poi_fused__native_batch_norm_legit_no_training_add_convolution_elu_3,"ax",@progbits
	.align	128
        .global         triton_poi_fused__native_batch_norm_legit_no_training_add_convolution_elu_3
        .type           triton_poi_fused__native_batch_norm_legit_no_training_add_convolution_elu_3,@function
        .size           triton_poi_fused__native_batch_norm_legit_no_training_add_convolution_elu_3,(.L_x_1 - triton_poi_fused__native_batch_norm_legit_no_training_add_convolution_elu_3)
        .other          triton_poi_fused__native_batch_norm_legit_no_training_add_convolution_elu_3,@"STO_CUDA_ENTRY STV_DEFAULT"
triton_poi_fused__native_batch_norm_legit_no_training_add_convolution_elu_3:
.text.triton_poi_fused__native_batch_norm_legit_no_training_add_convolution_elu_3:
[----:B------:R-:W-:Y:S01]  /*0000*/  LDC R1, c[0x0][0x28] ;  /* 0x00000a00ff017b82 */ /* 0x000fe20000000800 */
[----:B------:R-:W1:Y:S07]  /*0010*/  S2R R0, SR_TID.X ;  /* 0x0000000000007919 */ /* 0x000e6e0000002100 */
[----:B------:R-:W2:Y:S01]  /*0020*/  LDC.64 R14, c[0x0][0x238] ;  /* 0x00008e00ff0e7b82 */ /* 0x000ea20000000a00 */
[----:B------:R-:W-:Y:S01]  /*0030*/  ULDC.64 UR4, c[0x0][0x208] ;  /* 0x0000820000047ab9 */ /* 0x000fe20000000a00 */
[----:B------:R-:W3:Y:S06]  /*0040*/  S2R R5, SR_CTAID.X ;  /* 0x0000000000057919 */ /* 0x000eec0000002500 */
[----:B------:R-:W4:Y:S08]  /*0050*/  LDC.64 R16, c[0x0][0x220] ;  /* 0x00008800ff107b82 */ /* 0x000f300000000a00 */
[----:B------:R-:W5:Y:S08]  /*0060*/  LDC.64 R10, c[0x0][0x228] ;  /* 0x00008a00ff0a7b82 */ /* 0x000f700000000a00 */
[----:B------:R-:W4:Y:S01]  /*0070*/  LDC.64 R12, c[0x0][0x230] ;  /* 0x00008c00ff0c7b82 */ /* 0x000f220000000a00 */
[----:B-1----:R-:W-:-:S07]  /*0080*/  SHF.L.U32 R0, R0, 0x1, RZ ;  /* 0x0000000100007819 */ /* 0x002fce00000006ff */
[----:B------:R-:W1:Y:S01]  /*0090*/  LDC.64 R6, c[0x0][0x240] ;  /* 0x00009000ff067b82 */ /* 0x000e620000000a00 */
[----:B---3--:R-:W-:Y:S02]  /*00a0*/  SHF.R.S32.HI R3, RZ, 0x16, R5 ;  /* 0x00000016ff037819 */ /* 0x008fe40000011405 */
[----:B------:R-:W-:Y:S02]  /*00b0*/  LOP3.LUT R0, R0, 0x1fe, RZ, 0xc0, !PT ;  /* 0x000001fe00007812 */ /* 0x000fe400078ec0ff */
[----:B------:R-:W-:Y:S02]  /*00c0*/  SGXT R3, R3, 0x1 ;  /* 0x000000010303781a */ /* 0x000fe40000000200 */
[----:B------:R-:W-:-:S04]  /*00d0*/  LEA R0, R5, R0, 0x9 ;  /* 0x0000000005007211 */ /* 0x000fc800078e48ff */
[----:B------:R-:W-:-:S04]  /*00e0*/  LEA.HI R3, R3, R0, RZ, 0xa ;  /* 0x0000000003037211 */ /* 0x000fc800078f50ff */
[----:B------:R-:W-:-:S04]  /*00f0*/  SHF.R.S32.HI R3, RZ, 0xa, R3 ;  /* 0x0000000aff037819 */ /* 0x000fc80000011403 */
[----:B------:R-:W-:-:S04]  /*0100*/  LEA.HI R2, R3, R3, RZ, 0x7 ;  /* 0x0000000303027211 */ /* 0x000fc800078f38ff */
[----:B------:R-:W-:-:S04]  /*0110*/  LOP3.LUT R2, R2, 0xffffff80, RZ, 0xc0, !PT ;  /* 0xffffff8002027812 */ /* 0x000fc800078ec0ff */
[----:B------:R-:W-:Y:S02]  /*0120*/  IADD3 R9, R3, -R2, RZ ;  /* 0x8000000203097210 */ /* 0x000fe40007ffe0ff */
[----:B------:R-:W3:Y:S03]  /*0130*/  LDC.64 R2, c[0x0][0x210] ;  /* 0x00008400ff027b82 */ /* 0x000ee60000000a00 */
[----:B--2---:R-:W-:-:S05]  /*0140*/  IMAD.WIDE R14, R9, 0x4, R14 ;  /* 0x00000004090e7825 */ /* 0x004fca00078e020e */
[----:B------:R-:W2:Y:S01]  /*0150*/  LDG.E.EL R8, desc[UR4][R14.64] ;  /* 0x000000040e087981 */ /* 0x000ea2000c2e1900 */
[----:B------:R-:W-:Y:S01]  /*0160*/  SHF.R.S32.HI R5, RZ, 0x1f, R0 ;  /* 0x0000001fff057819 */ /* 0x000fe20000011400 */
[----:B----4-:R-:W-:-:S03]  /*0170*/  IMAD.WIDE R16, R9, 0x4, R16 ;  /* 0x0000000409107825 */ /* 0x010fc600078e0210 */
[----:B------:R-:W-:Y:S02]  /*0180*/  LEA.HI R18, R5, R0, RZ, 0x11 ;  /* 0x0000000005127211 */ /* 0x000fe400078f88ff */
[----:B------:R-:W4:Y:S02]  /*0190*/  LDC.64 R4, c[0x0][0x248] ;  /* 0x00009200ff047b82 */ /* 0x000f240000000a00 */
[----:B------:R-:W-:Y:S01]  /*01a0*/  LOP3.LUT R19, R18, 0xfffe0000, RZ, 0xc0, !PT ;  /* 0xfffe000012137812 */ /* 0x000fe200078ec0ff */
[----:B------:R-:W2:Y:S01]  /*01b0*/  LDG.E.EL R14, desc[UR4][R16.64] ;  /* 0x00000004100e7981 */ /* 0x000ea2000c2e1900 */
[----:B------:R-:W-:Y:S02]  /*01c0*/  SHF.R.S32.HI R18, RZ, 0x11, R18 ;  /* 0x00000011ff127819 */ /* 0x000fe40000011412 */
[----:B------:R-:W-:Y:S01]  /*01d0*/  IADD3 R19, R0, -R19, RZ ;  /* 0x8000001300137210 */ /* 0x000fe20007ffe0ff */
[----:B---3--:R-:W-:-:S04]  /*01e0*/  IMAD.WIDE R2, R0, 0x4, R2 ;  /* 0x0000000400027825 */ /* 0x008fc800078e0202 */
[----:B------:R-:W-:-:S04]  /*01f0*/  IMAD R19, R18, 0x30000, R19 ;  /* 0x0003000012137824 */ /* 0x000fc800078e0213 */
[----:B-----5:R-:W-:Y:S02]  /*0200*/  IMAD.WIDE R18, R19, 0x4, R10 ;  /* 0x0000000413127825 */ /* 0x020fe400078e020a */
[----:B------:R-:W3:Y:S02]  /*0210*/  LDG.E.64 R10, desc[UR4][R2.64] ;  /* 0x00000004020a7981 */ /* 0x000ee4000c1e1b00 */
[C---:B0-----:R-:W-:Y:S02]  /*0220*/  IMAD.WIDE R20, R9.reuse, 0x4, R12 ;  /* 0x0000000409147825 */ /* 0x041fe400078e020c */
[----:B------:R-:W5:Y:S02]  /*0230*/  LDG.E.64 R12, desc[UR4][R18.64] ;  /* 0x00000004120c7981 */ /* 0x000f64000c1e1b00 */
[C---:B----4-:R-:W-:Y:S02]  /*0240*/  IMAD.WIDE R22, R9.reuse, 0x4, R4 ;  /* 0x0000000409167825 */ /* 0x050fe400078e0204 */
[----:B------:R-:W4:Y:S02]  /*0250*/  LDG.E.EL R15, desc[UR4][R20.64] ;  /* 0x00000004140f7981 */ /* 0x000f24000c2e1900 */
[----:B-1----:R-:W-:-:S02]  /*0260*/  IMAD.WIDE R6, R9, 0x4, R6 ;  /* 0x0000000409067825 */ /* 0x002fc400078e0206 */
[----:B------:R-:W4:Y:S04]  /*0270*/  LDG.E.EL R22, desc[UR4][R22.64] ;  /* 0x0000000416167981 */ /* 0x000f28000c2e1900 */
[----:B------:R0:W4:Y:S01]  /*0280*/  LDG.E.EL R5, desc[UR4][R6.64] ;  /* 0x0000000406057981 */ /* 0x000122000c2e1900 */
[----:B------:R-:W-:Y:S01]  /*0290*/  HFMA2.MMA R4, -RZ, RZ, 1.625, 0 ;  /* 0x3e800000ff047435 */ /* 0x000fe200000001ff */
[----:B--2---:R-:W-:-:S04]  /*02a0*/  FADD R8, R8, 9.9999997473787516356e-05 ;  /* 0x38d1b71708087421 */ /* 0x004fc80000000000 */
[----:B------:R-:W1:Y:S02]  /*02b0*/  MUFU.SQRT R9, R8 ;  /* 0x0000000800097308 */ /* 0x000e640000002000 */
[C---:B-1----:R-:W-:Y:S02]  /*02c0*/  FSETP.GT.AND P0, PT, R9.reuse, 8.50705917302346158658e+37, PT ;  /* 0x7e8000000900780b */ /* 0x042fe40003f04000 */
[----:B------:R-:W-:-:S11]  /*02d0*/  FSETP.GEU.AND P1, PT, R9, 1.175494350822287508e-38, PT ;  /* 0x008000000900780b */ /* 0x000fd60003f2e000 */
[----:B------:R-:W-:-:S04]  /*02e0*/  @P0 FMUL R9, R9, 0.25 ;  /* 0x3e80000009090820 */ /* 0x000fc80000400000 */
[----:B------:R-:W-:-:S06]  /*02f0*/  @!P1 FMUL R9, R9, 16777216 ;  /* 0x4b80000009099820 */ /* 0x000fcc0000400000 */
[----:B------:R-:W0:Y:S01]  /*0300*/  MUFU.RCP R9, R9 ;  /* 0x0000000900097308 */ /* 0x000e220000001000 */
[----:B------:R-:W-:Y:S01]  /*0310*/  FSEL R4, R4, 1, P0 ;  /* 0x3f80000004047808 */ /* 0x000fe20000000000 */
[--C-:B---3--:R-:W-:Y:S01]  /*0320*/  FADD R10, R10, R14.reuse ;  /* 0x0000000e0a0a7221 */ /* 0x108fe20000000000 */
[----:B------:R-:W-:-:S03]  /*0330*/  FADD R11, R11, R14 ;  /* 0x0000000e0b0b7221 */ /* 0x000fc60000000000 */
[----:B------:R-:W-:Y:S01]  /*0340*/  @!P1 FMUL R4, R4, 16777216 ;  /* 0x4b80000004049820 */ /* 0x000fe20000400000 */
[----:B-----5:R-:W-:-:S04]  /*0350*/  FADD R12, R12, R10 ;  /* 0x0000000a0c0c7221 */ /* 0x020fc80000000000 */
[----:B----4-:R-:W-:Y:S01]  /*0360*/  FADD R12, -R15, R12 ;  /* 0x0000000c0f0c7221 */ /* 0x010fe20000000100 */
[----:B0-----:R-:W-:Y:S01]  /*0370*/  FMUL R6, R9, R4 ;  /* 0x0000000409067220 */ /* 0x001fe20000400000 */
[----:B------:R-:W-:-:S04]  /*0380*/  FADD R4, R13, R11 ;  /* 0x0000000b0d047221 */ /* 0x000fc80000000000 */
[----:B------:R-:W-:Y:S01]  /*0390*/  FADD R15, -R15, R4 ;  /* 0x000000040f0f7221 */ /* 0x000fe20000000100 */
[----:B------:R-:W-:-:S03]  /*03a0*/  FMUL R12, R12, R6 ;  /* 0x000000060c0c7220 */ /* 0x000fc60000400000 */
[----:B------:R-:W-:Y:S01]  /*03b0*/  FMUL R15, R15, R6 ;  /* 0x000000060f0f7220 */ /* 0x000fe20000400000 */
[----:B------:R-:W-:-:S03]  /*03c0*/  FFMA R4, R5, R12, R22 ;  /* 0x0000000c05047223 */ /* 0x000fc60000000016 */
[----:B------:R-:W-:Y:S01]  /*03d0*/  FFMA R5, R5, R15, R22 ;  /* 0x0000000f05057223 */ /* 0x000fe20000000016 */
[----:B------:R-:W-:-:S03]  /*03e0*/  FMUL R6, R4, 1.4426950216293334961 ;  /* 0x3fb8aa3b04067820 */ /* 0x000fc60000400000 */
[----:B------:R-:W-:-:S03]  /*03f0*/  FMUL R8, R5, 1.4426950216293334961 ;  /* 0x3fb8aa3b05087820 */ /* 0x000fc60000400000 */
[----:B------:R-:W0:Y:S01]  /*0400*/  FRND R6, R6 ;  /* 0x0000000600067307 */ /* 0x000e220000201000 */
[----:B------:R-:W-:Y:S01]  /*0410*/  FADD.FTZ R7, |R4|, -RZ ;  /* 0x800000ff04077221 */ /* 0x000fe20000010200 */
[----:B------:R-:W-:-:S06]  /*0420*/  FADD.FTZ R9, |R5|, -RZ ;  /* 0x800000ff05097221 */ /* 0x000fcc0000010200 */
[----:B------:R-:W1:Y:S01]  /*0430*/  FRND R8, R8 ;  /* 0x0000000800087307 */ /* 0x000e620000201000 */
[----:B------:R-:W-:Y:S02]  /*0440*/  FSETP.GEU.AND P0, PT, R7, 0.40999999642372131348, PT ;  /* 0x3ed1eb850700780b */ /* 0x000fe40003f0e000 */
[----:B------:R-:W-:Y:S02]  /*0450*/  FSETP.GEU.AND P1, PT, R9, 0.40999999642372131348, PT ;  /* 0x3ed1eb850900780b */ /* 0x000fe40003f2e000 */
[----:B0-----:R-:W-:-:S04]  /*0460*/  FSEL R7, R6, RZ, P0 ;  /* 0x000000ff06077208 */ /* 0x001fc80000000000 */
[C---:B------:R-:W-:Y:S01]  /*0470*/  FSETP.NEU.AND P4, PT, R7.reuse, 128, PT ;  /* 0x430000000700780b */ /* 0x040fe20003f8d000 */
[C---:B------:R-:W-:Y:S01]  /*0480*/  FFMA.FTZ R12, -R7.reuse, 0.693145751953125, R4 ;  /* 0x3f317200070c7823 */ /* 0x040fe20000010104 */
[----:B-1----:R-:W-:Y:S02]  /*0490*/  FSEL R14, R8, RZ, P1 ;  /* 0x000000ff080e7208 */ /* 0x002fe40000800000 */
[----:B------:R-:W-:Y:S02]  /*04a0*/  MOV R13, 0x3ab5ebe6 ;  /* 0x3ab5ebe6000d7802 */ /* 0x000fe40000000f00 */
[C---:B------:R-:W-:Y:S01]  /*04b0*/  FSEL R8, R7.reuse, 127, P4 ;  /* 0x42fe000007087808 */ /* 0x040fe20002000000 */
[C---:B------:R-:W-:Y:S01]  /*04c0*/  FFMA.FTZ R9, -R14.reuse, 0.693145751953125, R5 ;  /* 0x3f3172000e097823 */ /* 0x040fe20000010105 */
[----:B------:R-:W-:Y:S01]  /*04d0*/  FFMA.FTZ R7, -R7, 1.428606765330187045e-06, R12 ;  /* 0x35bfbe8e07077823 */ /* 0x000fe2000001010c */
[C---:B------:R-:W-:Y:S02]  /*04e0*/  FSETP.NEU.AND P2, PT, R14.reuse, 128, PT ;  /* 0x430000000e00780b */ /* 0x040fe40003f4d000 */
[C---:B------:R-:W-:Y:S01]  /*04f0*/  FFMA.FTZ R16, -R14.reuse, 1.428606765330187045e-06, R9 ;  /* 0x35bfbe8e0e107823 */ /* 0x040fe20000010109 */
[----:B------:R-:W-:Y:S01]  /*0500*/  FFMA.FTZ R6, R7, R13, 0.0083824126049876213074 ;  /* 0x3c09566307067423 */ /* 0x000fe2000001000d */
[----:B------:R-:W-:-:S02]  /*0510*/  FSEL R9, R14, 127, P2 ;  /* 0x42fe00000e097808 */ /* 0x000fc40001000000 */
[C---:B------:R-:W-:Y:S01]  /*0520*/  FFMA.FTZ R13, R16.reuse, R13, 0.0083824126049876213074 ;  /* 0x3c095663100d7423 */ /* 0x040fe2000001000d */
[C---:B------:R-:W-:Y:S01]  /*0530*/  FFMA.FTZ R6, R7.reuse, R6, 0.041667830199003219604 ;  /* 0x3d2aabe307067423 */ /* 0x040fe20000010006 */
[----:B------:R-:W0:Y:S02]  /*0540*/  MUFU.EX2 R12, R8 ;  /* 0x00000008000c7308 */ /* 0x000e240000000800 */
[----:B------:R-:W-:Y:S01]  /*0550*/  FFMA.FTZ R15, R16, R13, 0.041667830199003219604 ;  /* 0x3d2aabe3100f7423 */ /* 0x000fe2000001000d */
[----:B------:R-:W-:-:S05]  /*0560*/  FFMA.FTZ R6, R7, R6, 0.16666397452354431152 ;  /* 0x3e2aa9f607067423 */ /* 0x000fca0000010006 */
[----:B------:R-:W1:Y:S01]  /*0570*/  MUFU.EX2 R13, R9 ;  /* 0x00000009000d7308 */ /* 0x000e620000000800 */
[----:B------:R-:W-:Y:S01]  /*0580*/  FFMA.FTZ R15, R16, R15, 0.16666397452354431152 ;  /* 0x3e2aa9f6100f7423 */ /* 0x000fe2000001000f */
[----:B------:R-:W-:-:S03]  /*0590*/  FFMA.FTZ R6, R7, R6, 0.49999994039535522461 ;  /* 0x3efffffe07067423 */ /* 0x000fc60000010006 */
[----:B------:R-:W-:Y:S01]  /*05a0*/  FFMA.FTZ R15, R16, R15, 0.49999994039535522461 ;  /* 0x3efffffe100f7423 */ /* 0x000fe2000001000f */
[----:B------:R-:W-:-:S03]  /*05b0*/  FMUL R6, R7, R6 ;  /* 0x0000000607067220 */ /* 0x000fc60000400000 */
[C---:B------:R-:W-:Y:S01]  /*05c0*/  FMUL R17, R16.reuse, R15 ;  /* 0x0000000f10117220 */ /* 0x040fe20000400000 */
[----:B------:R-:W-:Y:S02]  /*05d0*/  FFMA.FTZ R15, R7, R6, R7 ;  /* 0x00000006070f7223 */ /* 0x000fe40000010007 */
[----:B------:R-:W2:Y:S01]  /*05e0*/  LDC.64 R6, c[0x0][0x218] ;  /* 0x00008600ff067b82 */ /* 0x000ea20000000a00 */
[----:B------:R-:W-:Y:S01]  /*05f0*/  FFMA.FTZ R16, R16, R17, R16 ;  /* 0x0000001110107223 */ /* 0x000fe20000010010 */
[----:B0-----:R-:W-:Y:S01]  /*0600*/  FADD R17, R12, -1 ;  /* 0xbf8000000c117421 */ /* 0x001fe20000000000 */
[C---:B-1----:R-:W-:Y:S01]  /*0610*/  FADD R14, R13.reuse, -1 ;  /* 0xbf8000000d0e7421 */ /* 0x042fe20000000000 */
[----:B------:R-:W-:Y:S02]  /*0620*/  FSETP.NEU.AND P1, PT, R4, RZ, PT ;  /* 0x000000ff0400720b */ /* 0x000fe40003f2d000 */
[----:B------:R-:W-:Y:S01]  /*0630*/  FFMA.FTZ R12, R12, R15, R17 ;  /* 0x0000000f0c0c7223 */ /* 0x000fe20000010011 */
[----:B------:R-:W-:Y:S01]  /*0640*/  FFMA.FTZ R13, R13, R16, R14 ;  /* 0x000000100d0d7223 */ /* 0x000fe2000001000e */
[----:B------:R-:W-:-:S02]  /*0650*/  FSETP.NEU.AND P0, PT, R5, RZ, PT ;  /* 0x000000ff0500720b */ /* 0x000fc40003f0d000 */
[----:B------:R-:W-:Y:S01]  /*0660*/  FSETP.GT.AND P3, PT, R9, 128, PT ;  /* 0x430000000900780b */ /* 0x000fe20003f64000 */
[----:B------:R-:W-:Y:S01]  /*0670*/  @!P2 FADD R13, R13, R13 ;  /* 0x0000000d0d0da221 */ /* 0x000fe20000000000 */
[----:B------:R-:W-:Y:S01]  /*0680*/  @!P4 FADD R12, R12, R12 ;  /* 0x0000000c0c0cc221 */ /* 0x000fe20000000000 */
[C---:B------:R-:W-:Y:S02]  /*0690*/  FSETP.GT.AND P4, PT, R8.reuse, 128, PT ;  /* 0x430000000800780b */ /* 0x040fe40003f84000 */
[----:B------:R-:W-:Y:S02]  /*06a0*/  FSETP.GEU.AND P2, PT, R9, -25, PT ;  /* 0xc1c800000900780b */ /* 0x000fe40003f4e000 */
[----:B------:R-:W-:Y:S02]  /*06b0*/  FSEL R13, R13, +INF , !P3 ;  /* 0x7f8000000d0d7808 */ /* 0x000fe40005800000 */
[----:B------:R-:W-:Y:S02]  /*06c0*/  FSETP.GEU.AND P3, PT, R8, -25, PT ;  /* 0xc1c800000800780b */ /* 0x000fe40003f6e000 */
[----:B------:R-:W-:Y:S01]  /*06d0*/  FSEL R12, R12, +INF , !P4 ;  /* 0x7f8000000c0c7808 */ /* 0x000fe20006000000 */
[----:B------:R-:W-:Y:S01]  /*06e0*/  FADD R9, R4, R4 ;  /* 0x0000000404097221 */ /* 0x000fe20000000000 */
[----:B------:R-:W-:Y:S01]  /*06f0*/  FSEL R8, R13, -1, P2 ;  /* 0xbf8000000d087808 */ /* 0x000fe20001000000 */
[----:B------:R-:W-:Y:S01]  /*0700*/  @!P0 FADD R8, R5, R5 ;  /* 0x0000000505088221 */ /* 0x000fe20000000000 */
[----:B------:R-:W-:-:S02]  /*0710*/  @P1 FSEL R9, R12, -1, P3 ;  /* 0xbf8000000c091808 */ /* 0x000fc40001800000 */
[----:B------:R-:W-:Y:S02]  /*0720*/  FSETP.GT.AND P1, PT, R4, RZ, PT ;  /* 0x000000ff0400720b */ /* 0x000fe40003f24000 */
[C---:B------:R-:W-:Y:S01]  /*0730*/  FSETP.GT.AND P0, PT, R5.reuse, RZ, PT ;  /* 0x000000ff0500720b */ /* 0x040fe20003f04000 */
[----:B--2---:R-:W-:Y:S01]  /*0740*/  IMAD.WIDE R6, R0, 0x4, R6 ;  /* 0x0000000400067825 */ /* 0x004fe200078e0206 */
[----:B------:R-:W-:Y:S02]  /*0750*/  FSEL R4, R4, R9, P1 ;  /* 0x0000000904047208 */ /* 0x000fe40000800000 */
[----:B------:R-:W-:Y:S01]  /*0760*/  FSEL R5, R5, R8, P0 ;  /* 0x0000000805057208 */ /* 0x000fe20000000000 */
[----:B------:R-:W-:Y:S04]  /*0770*/  STG.E.64 desc[UR4][R2.64], R10 ;  /* 0x0000000a02007986 */ /* 0x000fe8000c101b04 */
[----:B------:R-:W-:Y:S01]  /*0780*/  STG.E.64 desc[UR4][R6.64], R4 ;  /* 0x0000000406007986 */ /* 0x000fe2000c101b04 */
[----:B------:R-:W-:Y:S05]  /*0790*/  EXIT ;  /* 0x000000000000794d */ /* 0x000fea0003800000 */
.L_x_0:
[----:B------:R-:W-:-:S00]  /*07a0*/  BRA `(.L_x_0) ;  /* 0xfffffffc00fc7947 */ /* 0x000fc0000383ffff */
[----:B------:R-:W-:-:S00]  /*07b0*/  NOP ;  /* 0x0000000000007918 */ /* 0x000fc00000000000 */
        /* <DEDUP_REMOVED lines=12> */
.L_x_1:


//--------------------- .nv.global.init           --------------------------
	.section	.nv.global.init,"aw",@progbits
.nv.global.init:
	.type		_$_str,@object
	.size		_$_str,(_$_str_$_2 - _$_str)
_$_str:
        /*0000*/ 	.byte	0x5f, 0x5f, 0x43, 0x55, 0x44, 0x41, 0x5f, 0x46, 0x54, 0x5a, 0x00
	.type		_$_str_$_2,@object
	.size		_$_str_$_2,(.L_1 - _$_str_$_2)
_$_str_$_2:
        /*000b*/ 	.byte	0x5f, 0x5f, 0x43, 0x55, 0x44, 0x41, 0x5f, 0x50, 0x52, 0x45, 0x43, 0x5f, 0x53, 0x51, 0x52, 0x54
        /*001b*/ 	.byte	0x00
.L_1:


//--------------------- .nv.constant0.triton_poi_fused__native_batch_norm_legit_no_training_add_convolution_elu_3 --------------------------
	.section	.nv.constant0.triton_poi_fused__native_batch_norm_legit_no_training_add_convolution_elu_3,"a",@progbits
	.sectionflags	@""
	.align	4
.nv.constant0.triton_poi_fused__native_batch_norm_legit_no_training_add_convolution_elu_3:
	.zero		596
